//
// Generated by NVIDIA NVVM Compiler
//
// Compiler Build ID: CL-36424714
// Cuda compilation tools, release 13.0, V13.0.88
// Based on NVVM 20.0.0
//

.version 9.0
.target sm_100
.address_size 64

	// .globl	_Z11hello_worldv
.extern .func  (.param .b32 func_retval0) vprintf
(
	.param .b64 vprintf_param_0,
	.param .b64 vprintf_param_1
)
;
.global .align 1 .b8 $str[136] = {104, 101, 108, 108, 111, 32, 119, 111, 114, 108, 100, 32, 102, 114, 111, 109, 32, 98, 108, 111, 99, 107, 58, 40, 37, 100, 44, 32, 37, 100, 239, 188, 140, 37, 100, 41, 32, 97, 110, 100, 32, 116, 104, 114, 101, 97, 100, 58, 40, 37, 100, 44, 32, 37, 100, 239, 188, 140, 37, 100, 41, 239, 188, 140, 119, 105, 116, 104, 32, 103, 108, 111, 98, 97, 108, 32, 98, 108, 111, 99, 107, 32, 105, 100, 58, 37, 100, 44, 32, 108, 111, 99, 97, 108, 32, 116, 104, 114, 101, 97, 100, 32, 105, 100, 58, 37, 48, 50, 100, 44, 32, 103, 108, 111, 98, 97, 108, 32, 116, 104, 114, 101, 97, 100, 32, 105, 100, 58, 32, 37, 48, 51, 100, 46, 10};

.visible .entry _Z11hello_worldv()
{
	.local .align 8 .b8 	__local_depot0[40];
	.reg .b64 	%SP;
	.reg .b64 	%SPL;
	.reg .b32 	%r<21>;
	.reg .b64 	%rd<5>;

	mov.u64 	%SPL, __local_depot0;
	cvta.local.u64 	%SP, %SPL;
	add.u64 	%rd1, %SP, 0;
	add.u64 	%rd2, %SPL, 0;
	mov.u32 	%r1, %ctaid.x;
	mov.u32 	%r2, %ctaid.y;
	mov.u32 	%r3, %ctaid.z;
	mov.u32 	%r4, %tid.x;
	mov.u32 	%r5, %tid.y;
	mov.u32 	%r6, %tid.z;
	mov.u32 	%r7, %nctaid.x;
	mov.u32 	%r8, %nctaid.y;
	mad.lo.s32 	%r9, %r8, %r3, %r2;
	mad.lo.s32 	%r10, %r9, %r7, %r1;
	mov.u32 	%r11, %ntid.x;
	mov.u32 	%r12, %ntid.y;
	mad.lo.s32 	%r13, %r12, %r6, %r5;
	mad.lo.s32 	%r14, %r13, %r11, %r4;
	mov.u32 	%r15, %ntid.z;
	mul.lo.s32 	%r16, %r12, %r11;
	mul.lo.s32 	%r17, %r16, %r15;
	mad.lo.s32 	%r18, %r17, %r10, %r14;
	st.local.v2.u32 	[%rd2], {%r1, %r2};
	st.local.v2.u32 	[%rd2+8], {%r3, %r4};
	st.local.v2.u32 	[%rd2+16], {%r5, %r6};
	st.local.v2.u32 	[%rd2+24], {%r10, %r14};
	st.local.u32 	[%rd2+32], %r18;
	mov.u64 	%rd3, $str;
	cvta.global.u64 	%rd4, %rd3;
	{ // callseq 0, 0
	.param .b64 param0;
	st.param.b64 	[param0], %rd4;
	.param .b64 param1;
	st.param.b64 	[param1], %rd1;
	.param .b32 retval0;
	call.uni (retval0), 
	vprintf, 
	(
	param0, 
	param1
	);
	ld.param.b32 	%r19, [retval0];
	} // callseq 0
	ret;

}


// ===== COMPILED SASS (sm_100) =====

	.target	sm_100

	.elftype	@"ET_EXEC"


//--------------------- .note.nv.tkinfo           --------------------------
	.section	.note.nv.tkinfo,"",@"SHT_NOTE"
	.sectionflags	@"SHF_NOTE_NV_TKINFO"
	.tkinfo
        /*0018*/ 	.word	0x00000002
        /*0030*/ 	.string	""
        /*0030*/ 	.string	"ptxas"
        /*0030*/ 	.string	"Cuda compilation tools, release 13.0, V13.0.88"
        /*0030*/ 	.string	"Build cuda_13.0.r13.0/compiler.36424714_0"
        /*0030*/ 	.string	"-arch sm_100 -m 64 "



//--------------------- .note.nv.cuinfo           --------------------------
	.section	.note.nv.cuinfo,"",@"SHT_NOTE"
	.sectionflags	@"SHF_NOTE_NV_CUINFO"
        /*0018*/ 	.short	0x0002
        /*001a*/ 	.short	0x0064
        /*001c*/ 	.short	0x0082
	.zero		2


//--------------------- .nv.info                  --------------------------
	.section	.nv.info,"",@"SHT_CUDA_INFO"
	.align	4


	//----- nvinfo : EIATTR_REGCOUNT
	.align		4
        /*0000*/ 	.byte	0x04, 0x2f
        /*0002*/ 	.short	(.L_2 - .L_1)
	.align		4
.L_1:
        /*0004*/ 	.word	index@(_Z11hello_worldv)
        /*0008*/ 	.word	0x00000018


	//----- nvinfo : EIATTR_FRAME_SIZE
	.align		4
.L_2:
        /*000c*/ 	.byte	0x04, 0x11
        /*000e*/ 	.short	(.L_4 - .L_3)
	.align		4
.L_3:
        /*0010*/ 	.word	index@(_Z11hello_worldv)
        /*0014*/ 	.word	0x00000028


	//----- nvinfo : EIATTR_MIN_STACK_SIZE
	.align		4
.L_4:
        /*0018*/ 	.byte	0x04, 0x12
        /*001a*/ 	.short	(.L_6 - .L_5)
	.align		4
.L_5:
        /*001c*/ 	.word	index@(_Z11hello_worldv)
        /*0020*/ 	.word	0x00000028
.L_6:


//--------------------- .nv.compat                --------------------------
	.section	.nv.compat,"",@"SHT_CUDA_COMPAT_INFO"
	.align	4
        /*0000*/ 	.byte	0x02, 0x09, 0x00, 0x00, 0x02, 0x02, 0x01, 0x00, 0x02, 0x05, 0x05, 0x00, 0x03, 0x07, 0x01, 0x01
        /*0010*/ 	.byte	0x02, 0x03, 0x00, 0x00, 0x02, 0x06, 0x01, 0x00, 0x04, 0x0b, 0x08, 0x00, 0x09, 0x00, 0x00, 0x00
        /*0020*/ 	.byte	0x00, 0x00, 0x00, 0x00


//--------------------- .nv.info._Z11hello_worldv --------------------------
	.section	.nv.info._Z11hello_worldv,"",@"SHT_CUDA_INFO"
	.sectionflags	@""
	.align	4


	//----- nvinfo : EIATTR_CUDA_API_VERSION
	.align		4
        /*0000*/ 	.byte	0x04, 0x37
        /*0002*/ 	.short	(.L_8 - .L_7)
.L_7:
        /*0004*/ 	.word	0x00000082


	//----- nvinfo : EIATTR_SPARSE_MMA_MASK
	.align		4
.L_8:
        /*0008*/ 	.byte	0x03, 0x50
        /*000a*/ 	.short	0x0000


	//----- nvinfo : EIATTR_MAXREG_COUNT
	.align		4
        /*000c*/ 	.byte	0x03, 0x1b
        /*000e*/ 	.short	0x00ff


	//----- nvinfo : EIATTR_EXTERNS
	.align		4
        /*0010*/ 	.byte	0x04, 0x0f
        /*0012*/ 	.short	(.L_10 - .L_9)


	//   ....[0]....
	.align		4
.L_9:
        /*0014*/ 	.word	index@(vprintf)


	//----- nvinfo : EIATTR_MERCURY_ISA_VERSION
	.align		4
.L_10:
        /*0018*/ 	.byte	0x03, 0x5f
        /*001a*/ 	.short	0x0101


	//----- nvinfo : EIATTR_VRC_CTA_INIT_COUNT
	.align		4
        /*001c*/ 	.byte	0x02, 0x4a
	.zero		1
	.zero		1


	//----- nvinfo : EIATTR_SYSCALL_OFFSETS
	.align		4
        /*0020*/ 	.byte	0x04, 0x46
        /*0022*/ 	.short	(.L_12 - .L_11)


	//   ....[0]....
.L_11:
        /*0024*/ 	.word	0x00000230


	//----- nvinfo : EIATTR_EXIT_INSTR_OFFSETS
	.align		4
.L_12:
        /*0028*/ 	.byte	0x04, 0x1c
        /*002a*/ 	.short	(.L_14 - .L_13)


	//   ....[0]....
.L_13:
        /*002c*/ 	.word	0x00000240


	//----- nvinfo : EIATTR_SW_WAR
	.align		4
.L_14:
        /*0030*/ 	.byte	0x04, 0x36
        /*0032*/ 	.short	(.L_16 - .L_15)
.L_15:
        /*0034*/ 	.word	0x00000008
.L_16:


//--------------------- .nv.callgraph             --------------------------
	.section	.nv.callgraph,"",@"SHT_CUDA_CALLGRAPH"
	.align	4
	.sectionentsize	8
	.align		4
        /*0000*/ 	.word	0x00000000
	.align		4
        /*0004*/ 	.word	0xffffffff
	.align		4
        /*0008*/ 	.word	index@(_Z11hello_worldv)
	.align		4
        /*000c*/ 	.word	index@(vprintf)
	.align		4
        /*0010*/ 	.word	0x00000000
	.align		4
        /*0014*/ 	.word	0xfffffffe
	.align		4
        /*0018*/ 	.word	0x00000000
	.align		4
        /*001c*/ 	.word	0xfffffffd
	.align		4
        /*0020*/ 	.word	0x00000000
	.align		4
        /*0024*/ 	.word	0xfffffffc


//--------------------- .nv.constant4             --------------------------
	.section	.nv.constant4,"a",@progbits
	.align	8
	.align		8
.nv.constant4:
        /*0000*/ 	.dword	vprintf
	.align		8
        /*0008*/ 	.dword	$str


//--------------------- .text._Z11hello_worldv    --------------------------
	.section	.text._Z11hello_worldv,"ax",@progbits
	.align	128
        .global         _Z11hello_worldv
        .type           _Z11hello_worldv,@function
        .size           _Z11hello_worldv,(.L_x_2 - _Z11hello_worldv)
        .other          _Z11hello_worldv,@"STO_CUDA_ENTRY STV_DEFAULT"
_Z11hello_worldv:
.text._Z11hello_worldv:
[----:B------:R-:W0:Y:S01]  /*0000*/  LDC R1, c[0x0][0x37c] ;  /* 0x0000df00ff017b82 */ /* 0x000e220000000800 */
[----:B------:R-:W1:Y:S01]  /*0010*/  S2R R5, SR_CTAID.Y ;  /* 0x0000000000057919 */ /* 0x000e620000002600 */
[----:B------:R-:W2:Y:S01]  /*0020*/  LDCU UR6, c[0x0][0x2fc] ;  /* 0x00005f80ff0677ac */ /* 0x000ea20008000800 */
[----:B------:R-:W-:Y:S01]  /*0030*/  MOV R8, 0x0 ;  /* 0x0000000000087802 */ /* 0x000fe20000000f00 */
[----:B------:R-:W1:Y:S01]  /*0040*/  S2R R10, SR_CTAID.Z ;  /* 0x00000000000a7919 */ /* 0x000e620000002700 */
[----:B------:R-:W3:Y:S01]  /*0050*/  LDCU UR7, c[0x0][0x370] ;  /* 0x00006e00ff0777ac */ /* 0x000ee20008000800 */
[----:B0-----:R-:W-:Y:S01]  /*0060*/  IADD3 R1, PT, PT, R1, -0x28, RZ ;  /* 0xffffffd801017810 */ /* 0x001fe20007ffe0ff */
[----:B------:R-:W0:Y:S01]  /*0070*/  S2R R12, SR_TID.Y ;  /* 0x00000000000c7919 */ /* 0x000e220000002200 */
[----:B------:R-:W1:Y:S01]  /*0080*/  LDCU UR8, c[0x0][0x374] ;  /* 0x00006e80ff0877ac */ /* 0x000e620008000800 */
[----:B------:R-:W4:Y:S01]  /*0090*/  LDC.64 R8, c[0x4][R8] ;  /* 0x0100000008087b82 */ /* 0x000f220000000a00 */
[----:B------:R-:W0:Y:S01]  /*00a0*/  S2R R13, SR_TID.Z ;  /* 0x00000000000d7919 */ /* 0x000e220000002300 */
[----:B------:R-:W5:Y:S01]  /*00b0*/  LDCU UR9, c[0x0][0x360] ;  /* 0x00006c00ff0977ac */ /* 0x000f620008000800 */
[----:B------:R-:W3:Y:S01]  /*00c0*/  S2R R4, SR_CTAID.X ;  /* 0x0000000000047919 */ /* 0x000ee20000002500 */
[----:B------:R-:W5:Y:S01]  /*00d0*/  LDCU UR10, c[0x0][0x364] ;  /* 0x00006c80ff0a77ac */ /* 0x000f620008000800 */
[----:B------:R-:W2:Y:S01]  /*00e0*/  S2R R11, SR_TID.X ;  /* 0x00000000000b7919 */ /* 0x000ea20000002100 */
[----:B------:R-:W1:Y:S01]  /*00f0*/  LDCU UR5, c[0x0][0x368] ;  /* 0x00006d00ff0577ac */ /* 0x000e620008000800 */
[----:B-----5:R-:W-:Y:S01]  /*0100*/  UIMAD UR4, UR9, UR10, URZ ;  /* 0x0000000a090472a4 */ /* 0x020fe2000f8e02ff */
[----:B-1----:R-:W-:-:S03]  /*0110*/  IMAD R3, R10, UR8, R5 ;  /* 0x000000080a037c24 */ /* 0x002fc6000f8e0205 */
[----:B------:R-:W-:Y:S01]  /*0120*/  UIMAD UR4, UR4, UR5, URZ ;  /* 0x00000005040472a4 */ /* 0x000fe2000f8e02ff */
[----:B------:R-:W1:Y:S01]  /*0130*/  LDCU UR5, c[0x0][0x2f8] ;  /* 0x00005f00ff0577ac */ /* 0x000e620008000800 */
[----:B0-----:R-:W-:Y:S01]  /*0140*/  IMAD R0, R13, UR10, R12 ;  /* 0x0000000a0d007c24 */ /* 0x001fe2000f8e020c */
[----:B------:R-:W-:Y:S01]  /*0150*/  STL.64 [R1+0x10], R12 ;  /* 0x0000100c01007387 */ /* 0x000fe20000100a00 */
[----:B---3--:R-:W-:-:S03]  /*0160*/  IMAD R2, R3, UR7, R4 ;  /* 0x0000000703027c24 */ /* 0x008fc6000f8e0204 */
[----:B------:R0:W-:Y:S01]  /*0170*/  STL.64 [R1], R4 ;  /* 0x0000000401007387 */ /* 0x0001e20000100a00 */
[----:B--2---:R-:W-:-:S03]  /*0180*/  IMAD R3, R0, UR9, R11 ;  /* 0x0000000900037c24 */ /* 0x004fc6000f8e020b */
[----:B------:R2:W-:Y:S01]  /*0190*/  STL.64 [R1+0x8], R10 ;  /* 0x0000080a01007387 */ /* 0x0005e20000100a00 */
[----:B------:R-:W0:Y:S01]  /*01a0*/  LDCU.64 UR8, c[0x4][0x8] ;  /* 0x01000100ff0877ac */ /* 0x000e220008000a00 */
[----:B------:R-:W-:Y:S02]  /*01b0*/  IMAD R0, R2, UR4, R3 ;  /* 0x0000000402007c24 */ /* 0x000fe4000f8e0203 */
[----:B------:R2:W-:Y:S01]  /*01c0*/  STL.64 [R1+0x18], R2 ;  /* 0x0000180201007387 */ /* 0x0005e20000100a00 */
[----:B-1----:R-:W-:-:S03]  /*01d0*/  IADD3 R6, P0, PT, R1, UR5, RZ ;  /* 0x0000000501067c10 */ /* 0x002fc6000ff1e0ff */
[----:B------:R2:W-:Y:S01]  /*01e0*/  STL [R1+0x20], R0 ;  /* 0x0000200001007387 */ /* 0x0005e20000100800 */
[----:B------:R-:W-:Y:S02]  /*01f0*/  IADD3.X R7, PT, PT, RZ, UR6, RZ, P0, !PT ;  /* 0x00000006ff077c10 */ /* 0x000fe400087fe4ff */
[----:B0-----:R-:W-:Y:S02]  /*0200*/  MOV R4, UR8 ;  /* 0x0000000800047c02 */ /* 0x001fe40008000f00 */
[----:B--2-4-:R-:W-:-:S07]  /*0210*/  MOV R5, UR9 ;  /* 0x0000000900057c02 */ /* 0x014fce0008000f00 */
[----:B------:R-:W-:-:S07]  /*0220*/  LEPC R20, `(.L_x_0) ;  /* 0x000000001014794e */ /* 0x000fce0000000000 */
[----:B------:R-:W-:Y:S05]  /*0230*/  CALL.ABS.NOINC R8 ;  /* 0x0000000008007343 */ /* 0x000fea0003c00000 */
.L_x_0:
[----:B------:R-:W-:Y:S05]  /*0240*/  EXIT ;  /* 0x000000000000794d */ /* 0x000fea0003800000 */
.L_x_1:
[----:B------:R-:W-:-:S00]  /*0250*/  BRA `(.L_x_1) ;  /* 0xfffffffc00fc7947 */ /* 0x000fc0000383ffff */
[----:B------:R-:W-:-:S00]  /*0260*/  NOP ;  /* 0x0000000000007918 */ /* 0x000fc00000000000 */
        /* <DEDUP_REMOVED lines=9> */
.L_x_2:


//--------------------- .nv.global.init           --------------------------
	.section	.nv.global.init,"aw",@progbits
.nv.global.init:
	.type		$str,@object
	.size		$str,(.L_0 - $str)
$str:
        /*0000*/ 	.byte	0x68, 0x65, 0x6c, 0x6c, 0x6f, 0x20, 0x77, 0x6f, 0x72, 0x6c, 0x64, 0x20, 0x66, 0x72, 0x6f, 0x6d
        /*0010*/ 	.byte	0x20, 0x62, 0x6c, 0x6f, 0x63, 0x6b, 0x3a, 0x28, 0x25, 0x64, 0x2c, 0x20, 0x25, 0x64, 0xef, 0xbc
        /*0020*/ 	.byte	0x8c, 0x25, 0x64, 0x29, 0x20, 0x61, 0x6e, 0x64, 0x20, 0x74, 0x68, 0x72, 0x65, 0x61, 0x64, 0x3a
        /*0030*/ 	.byte	0x28, 0x25, 0x64, 0x2c, 0x20, 0x25, 0x64, 0xef, 0xbc, 0x8c, 0x25, 0x64, 0x29, 0xef, 0xbc, 0x8c
        /*0040*/ 	.byte	0x77, 0x69, 0x74, 0x68, 0x20, 0x67, 0x6c, 0x6f, 0x62, 0x61, 0x6c, 0x20, 0x62, 0x6c, 0x6f, 0x63
        /*0050*/ 	.byte	0x6b, 0x20, 0x69, 0x64, 0x3a, 0x25, 0x64, 0x2c, 0x20, 0x6c, 0x6f, 0x63, 0x61, 0x6c, 0x20, 0x74
        /*0060*/ 	.byte	0x68, 0x72, 0x65, 0x61, 0x64, 0x20, 0x69, 0x64, 0x3a, 0x25, 0x30, 0x32, 0x64, 0x2c, 0x20, 0x67
        /*0070*/ 	.byte	0x6c, 0x6f, 0x62, 0x61, 0x6c, 0x20, 0x74, 0x68, 0x72, 0x65, 0x61, 0x64, 0x20, 0x69, 0x64, 0x3a
        /*0080*/ 	.byte	0x20, 0x25, 0x30, 0x33, 0x64, 0x2e, 0x0a, 0x00
.L_0:


//--------------------- .nv.shared.reserved.0     --------------------------
	.section	.nv.shared.reserved.0,"aw",@nobits
	.weak		__nv_reservedSMEM_offset_0_alias
	.size		__nv_reservedSMEM_offset_0_alias, 0, 64
	.other		__nv_reservedSMEM_offset_0_alias,@"STO_CUDA_RESERVED_SHARED STV_DEFAULT"
__nv_reservedSMEM_offset_0_alias:
	.zero		0
	.zero		64


//--------------------- .nv.constant0._Z11hello_worldv --------------------------
	.section	.nv.constant0._Z11hello_worldv,"a",@progbits
	.sectionflags	@""
	.align	4
.nv.constant0._Z11hello_worldv:
	.zero		896


//--------------------- SYMBOLS --------------------------

	.type		.nv.reservedSmem.offset0,@object
	.size		.nv.reservedSmem.offset0,0x4
	.type		vprintf,@function
